//
// Generated by NVIDIA NVVM Compiler
//
// Compiler Build ID: CL-36424714
// Cuda compilation tools, release 13.0, V13.0.88
// Based on NVVM 20.0.0
//

.version 9.0
.target sm_100
.address_size 64

	// .globl	_Z11add_vectorsPiS_S_i

.visible .entry _Z11add_vectorsPiS_S_i(
	.param .u64 .ptr .align 1 _Z11add_vectorsPiS_S_i_param_0,
	.param .u64 .ptr .align 1 _Z11add_vectorsPiS_S_i_param_1,
	.param .u64 .ptr .align 1 _Z11add_vectorsPiS_S_i_param_2,
	.param .u32 _Z11add_vectorsPiS_S_i_param_3
)
{
	.reg .pred 	%p<7>;
	.reg .b32 	%r<42>;
	.reg .b64 	%rd<31>;

	ld.param.u64 	%rd8, [_Z11add_vectorsPiS_S_i_param_0];
	ld.param.u64 	%rd9, [_Z11add_vectorsPiS_S_i_param_1];
	ld.param.u64 	%rd10, [_Z11add_vectorsPiS_S_i_param_2];
	ld.param.u32 	%r11, [_Z11add_vectorsPiS_S_i_param_3];
	cvta.to.global.u64 	%rd1, %rd8;
	cvta.to.global.u64 	%rd2, %rd10;
	cvta.to.global.u64 	%rd3, %rd9;
	mov.u32 	%r41, %tid.x;
	mov.u32 	%r2, %ntid.x;
	setp.ge.s32 	%p1, %r41, %r11;
	@%p1 bra 	$L__BB0_6;
	add.s32 	%r12, %r41, %r2;
	max.u32 	%r13, %r11, %r12;
	setp.lt.u32 	%p2, %r12, %r11;
	selp.u32 	%r14, 1, 0, %p2;
	add.s32 	%r15, %r12, %r14;
	sub.s32 	%r16, %r13, %r15;
	div.u32 	%r17, %r16, %r2;
	add.s32 	%r3, %r17, %r14;
	and.b32  	%r18, %r3, 3;
	setp.eq.s32 	%p3, %r18, 3;
	@%p3 bra 	$L__BB0_4;
	add.s32 	%r19, %r3, 1;
	and.b32  	%r20, %r19, 3;
	mul.wide.u32 	%rd30, %r41, 4;
	mul.wide.u32 	%rd5, %r2, 4;
	neg.s32 	%r39, %r20;
	mad.lo.s32 	%r41, %r2, %r20, %r41;
$L__BB0_3:
	.pragma "nounroll";
	add.s64 	%rd11, %rd3, %rd30;
	ld.global.u32 	%r21, [%rd11];
	add.s64 	%rd12, %rd2, %rd30;
	ld.global.u32 	%r22, [%rd12];
	add.s32 	%r23, %r22, %r21;
	add.s64 	%rd13, %rd1, %rd30;
	st.global.u32 	[%rd13], %r23;
	add.s64 	%rd30, %rd30, %rd5;
	add.s32 	%r39, %r39, 1;
	setp.ne.s32 	%p4, %r39, 0;
	@%p4 bra 	$L__BB0_3;
$L__BB0_4:
	setp.lt.u32 	%p5, %r3, 3;
	@%p5 bra 	$L__BB0_6;
$L__BB0_5:
	mul.wide.u32 	%rd14, %r41, 4;
	add.s64 	%rd15, %rd3, %rd14;
	ld.global.u32 	%r24, [%rd15];
	add.s64 	%rd16, %rd2, %rd14;
	ld.global.u32 	%r25, [%rd16];
	add.s32 	%r26, %r25, %r24;
	add.s64 	%rd17, %rd1, %rd14;
	st.global.u32 	[%rd17], %r26;
	add.s32 	%r27, %r41, %r2;
	mul.wide.u32 	%rd18, %r27, 4;
	add.s64 	%rd19, %rd3, %rd18;
	ld.global.u32 	%r28, [%rd19];
	add.s64 	%rd20, %rd2, %rd18;
	ld.global.u32 	%r29, [%rd20];
	add.s32 	%r30, %r29, %r28;
	add.s64 	%rd21, %rd1, %rd18;
	st.global.u32 	[%rd21], %r30;
	add.s32 	%r31, %r27, %r2;
	mul.wide.u32 	%rd22, %r31, 4;
	add.s64 	%rd23, %rd3, %rd22;
	ld.global.u32 	%r32, [%rd23];
	add.s64 	%rd24, %rd2, %rd22;
	ld.global.u32 	%r33, [%rd24];
	add.s32 	%r34, %r33, %r32;
	add.s64 	%rd25, %rd1, %rd22;
	st.global.u32 	[%rd25], %r34;
	add.s32 	%r35, %r31, %r2;
	mul.wide.u32 	%rd26, %r35, 4;
	add.s64 	%rd27, %rd3, %rd26;
	ld.global.u32 	%r36, [%rd27];
	add.s64 	%rd28, %rd2, %rd26;
	ld.global.u32 	%r37, [%rd28];
	add.s32 	%r38, %r37, %r36;
	add.s64 	%rd29, %rd1, %rd26;
	st.global.u32 	[%rd29], %r38;
	add.s32 	%r41, %r35, %r2;
	setp.lt.s32 	%p6, %r41, %r11;
	@%p6 bra 	$L__BB0_5;
$L__BB0_6:
	ret;

}


// ===== COMPILED SASS (sm_100) =====

	.target	sm_100

	.elftype	@"ET_EXEC"


//--------------------- .note.nv.tkinfo           --------------------------
	.section	.note.nv.tkinfo,"",@"SHT_NOTE"
	.sectionflags	@"SHF_NOTE_NV_TKINFO"
	.tkinfo
        /*0018*/ 	.word	0x00000002
        /*0030*/ 	.string	""
        /*0030*/ 	.string	"ptxas"
        /*0030*/ 	.string	"Cuda compilation tools, release 13.0, V13.0.88"
        /*0030*/ 	.string	"Build cuda_13.0.r13.0/compiler.36424714_0"
        /*0030*/ 	.string	"-arch sm_100 -m 64 "



//--------------------- .note.nv.cuinfo           --------------------------
	.section	.note.nv.cuinfo,"",@"SHT_NOTE"
	.sectionflags	@"SHF_NOTE_NV_CUINFO"
        /*0018*/ 	.short	0x0002
        /*001a*/ 	.short	0x0064
        /*001c*/ 	.short	0x0082
	.zero		2


//--------------------- .nv.info                  --------------------------
	.section	.nv.info,"",@"SHT_CUDA_INFO"
	.align	4


	//----- nvinfo : EIATTR_REGCOUNT
	.align		4
        /*0000*/ 	.byte	0x04, 0x2f
        /*0002*/ 	.short	(.L_1 - .L_0)
	.align		4
.L_0:
        /*0004*/ 	.word	index@(_Z11add_vectorsPiS_S_i)
        /*0008*/ 	.word	0x0000001c


	//----- nvinfo : EIATTR_FRAME_SIZE
	.align		4
.L_1:
        /*000c*/ 	.byte	0x04, 0x11
        /*000e*/ 	.short	(.L_3 - .L_2)
	.align		4
.L_2:
        /*0010*/ 	.word	index@(_Z11add_vectorsPiS_S_i)
        /*0014*/ 	.word	0x00000000


	//----- nvinfo : EIATTR_MIN_STACK_SIZE
	.align		4
.L_3:
        /*0018*/ 	.byte	0x04, 0x12
        /*001a*/ 	.short	(.L_5 - .L_4)
	.align		4
.L_4:
        /*001c*/ 	.word	index@(_Z11add_vectorsPiS_S_i)
        /*0020*/ 	.word	0x00000000
.L_5:


//--------------------- .nv.compat                --------------------------
	.section	.nv.compat,"",@"SHT_CUDA_COMPAT_INFO"
	.align	4
        /*0000*/ 	.byte	0x02, 0x09, 0x00, 0x00, 0x02, 0x02, 0x01, 0x00, 0x02, 0x05, 0x05, 0x00, 0x03, 0x07, 0x01, 0x01
        /*0010*/ 	.byte	0x02, 0x03, 0x00, 0x00, 0x02, 0x06, 0x01, 0x00, 0x04, 0x0b, 0x08, 0x00, 0x09, 0x00, 0x00, 0x00
        /*0020*/ 	.byte	0x00, 0x00, 0x00, 0x00


//--------------------- .nv.info._Z11add_vectorsPiS_S_i --------------------------
	.section	.nv.info._Z11add_vectorsPiS_S_i,"",@"SHT_CUDA_INFO"
	.sectionflags	@""
	.align	4


	//----- nvinfo : EIATTR_CUDA_API_VERSION
	.align		4
        /*0000*/ 	.byte	0x04, 0x37
        /*0002*/ 	.short	(.L_7 - .L_6)
.L_6:
        /*0004*/ 	.word	0x00000082


	//----- nvinfo : EIATTR_KPARAM_INFO
	.align		4
.L_7:
        /*0008*/ 	.byte	0x04, 0x17
        /*000a*/ 	.short	(.L_9 - .L_8)
.L_8:
        /*000c*/ 	.word	0x00000000
        /*0010*/ 	.short	0x0003
        /*0012*/ 	.short	0x0018
        /*0014*/ 	.byte	0x00, 0xf0, 0x11, 0x00


	//----- nvinfo : EIATTR_KPARAM_INFO
	.align		4
.L_9:
        /*0018*/ 	.byte	0x04, 0x17
        /*001a*/ 	.short	(.L_11 - .L_10)
.L_10:
        /*001c*/ 	.word	0x00000000
        /*0020*/ 	.short	0x0002
        /*0022*/ 	.short	0x0010
        /*0024*/ 	.byte	0x00, 0xf5, 0x21, 0x00


	//----- nvinfo : EIATTR_KPARAM_INFO
	.align		4
.L_11:
        /*0028*/ 	.byte	0x04, 0x17
        /*002a*/ 	.short	(.L_13 - .L_12)
.L_12:
        /*002c*/ 	.word	0x00000000
        /*0030*/ 	.short	0x0001
        /*0032*/ 	.short	0x0008
        /*0034*/ 	.byte	0x00, 0xf5, 0x21, 0x00


	//----- nvinfo : EIATTR_KPARAM_INFO
	.align		4
.L_13:
        /*0038*/ 	.byte	0x04, 0x17
        /*003a*/ 	.short	(.L_15 - .L_14)
.L_14:
        /*003c*/ 	.word	0x00000000
        /*0040*/ 	.short	0x0000
        /*0042*/ 	.short	0x0000
        /*0044*/ 	.byte	0x00, 0xf5, 0x21, 0x00


	//----- nvinfo : EIATTR_SPARSE_MMA_MASK
	.align		4
.L_15:
        /*0048*/ 	.byte	0x03, 0x50
        /*004a*/ 	.short	0x0000


	//----- nvinfo : EIATTR_MAXREG_COUNT
	.align		4
        /*004c*/ 	.byte	0x03, 0x1b
        /*004e*/ 	.short	0x00ff


	//----- nvinfo : EIATTR_MERCURY_ISA_VERSION
	.align		4
        /*0050*/ 	.byte	0x03, 0x5f
        /*0052*/ 	.short	0x0101


	//----- nvinfo : EIATTR_VRC_CTA_INIT_COUNT
	.align		4
        /*0054*/ 	.byte	0x02, 0x4a
	.zero		1
	.zero		1


	//----- nvinfo : EIATTR_EXIT_INSTR_OFFSETS
	.align		4
        /*0058*/ 	.byte	0x04, 0x1c
        /*005a*/ 	.short	(.L_17 - .L_16)


	//   ....[0]....
.L_16:
        /*005c*/ 	.word	0x00000050


	//   ....[1]....
        /*0060*/ 	.word	0x000003a0


	//   ....[2]....
        /*0064*/ 	.word	0x00000600


	//----- nvinfo : EIATTR_CRS_STACK_SIZE
	.align		4
.L_17:
        /*0068*/ 	.byte	0x04, 0x1e
        /*006a*/ 	.short	(.L_19 - .L_18)
.L_18:
        /*006c*/ 	.word	0x00000000


	//----- nvinfo : EIATTR_CBANK_PARAM_SIZE
	.align		4
.L_19:
        /*0070*/ 	.byte	0x03, 0x19
        /*0072*/ 	.short	0x001c


	//----- nvinfo : EIATTR_PARAM_CBANK
	.align		4
        /*0074*/ 	.byte	0x04, 0x0a
        /*0076*/ 	.short	(.L_21 - .L_20)
	.align		4
.L_20:
        /*0078*/ 	.word	index@(.nv.constant0._Z11add_vectorsPiS_S_i)
        /*007c*/ 	.short	0x0380
        /*007e*/ 	.short	0x001c


	//----- nvinfo : EIATTR_SW_WAR
	.align		4
.L_21:
        /*0080*/ 	.byte	0x04, 0x36
        /*0082*/ 	.short	(.L_23 - .L_22)
.L_22:
        /*0084*/ 	.word	0x00000008
.L_23:


//--------------------- .nv.callgraph             --------------------------
	.section	.nv.callgraph,"",@"SHT_CUDA_CALLGRAPH"
	.align	4
	.sectionentsize	8
	.align		4
        /*0000*/ 	.word	0x00000000
	.align		4
        /*0004*/ 	.word	0xffffffff
	.align		4
        /*0008*/ 	.word	0x00000000
	.align		4
        /*000c*/ 	.word	0xfffffffe
	.align		4
        /*0010*/ 	.word	0x00000000
	.align		4
        /*0014*/ 	.word	0xfffffffd
	.align		4
        /*0018*/ 	.word	0x00000000
	.align		4
        /*001c*/ 	.word	0xfffffffc


//--------------------- .text._Z11add_vectorsPiS_S_i --------------------------
	.section	.text._Z11add_vectorsPiS_S_i,"ax",@progbits
	.align	128
        .global         _Z11add_vectorsPiS_S_i
        .type           _Z11add_vectorsPiS_S_i,@function
        .size           _Z11add_vectorsPiS_S_i,(.L_x_5 - _Z11add_vectorsPiS_S_i)
        .other          _Z11add_vectorsPiS_S_i,@"STO_CUDA_ENTRY STV_DEFAULT"
_Z11add_vectorsPiS_S_i:
.text._Z11add_vectorsPiS_S_i:
[----:B------:R-:W-:Y:S01]  /*0000*/  LDC R1, c[0x0][0x37c] ;  /* 0x0000df00ff017b82 */ /* 0x000fe20000000800 */
[----:B------:R-:W0:Y:S01]  /*0010*/  S2R R5, SR_TID.X ;  /* 0x0000000000057919 */ /* 0x000e220000002100 */
[----:B------:R-:W0:Y:S06]  /*0020*/  LDCU UR6, c[0x0][0x398] ;  /* 0x00007300ff0677ac */ /* 0x000e2c0008000800 */
[----:B------:R-:W1:Y:S01]  /*0030*/  LDC R0, c[0x0][0x360] ;  /* 0x0000d800ff007b82 */ /* 0x000e620000000800 */
[----:B0-----:R-:W-:-:S13]  /*0040*/  ISETP.GE.AND P0, PT, R5, UR6, PT ;  /* 0x0000000605007c0c */ /* 0x001fda000bf06270 */
[----:B------:R-:W-:Y:S05]  /*0050*/  @P0 EXIT ;  /* 0x000000000000094d */ /* 0x000fea0003800000 */
[----:B-1----:R-:W0:Y:S01]  /*0060*/  I2F.U32.RP R8, R0 ;  /* 0x0000000000087306 */ /* 0x002e220000209000 */
[----:B------:R-:W-:Y:S01]  /*0070*/  IMAD.IADD R4, R5, 0x1, R0 ;  /* 0x0000000105047824 */ /* 0x000fe200078e0200 */
[----:B------:R-:W-:Y:S01]  /*0080*/  ISETP.NE.U32.AND P2, PT, R0, RZ, PT ;  /* 0x000000ff0000720c */ /* 0x000fe20003f45070 */
[----:B------:R-:W1:Y:S01]  /*0090*/  LDCU.64 UR4, c[0x0][0x358] ;  /* 0x00006b00ff0477ac */ /* 0x000e620008000a00 */
[----:B------:R-:W-:Y:S02]  /*00a0*/  BSSY.RECONVERGENT B0, `(.L_x_0) ;  /* 0x000002f000007945 */ /* 0x000fe40003800200 */
[C---:B------:R-:W-:Y:S01]  /*00b0*/  ISETP.GE.U32.AND P0, PT, R4.reuse, UR6, PT ;  /* 0x0000000604007c0c */ /* 0x040fe2000bf06070 */
[----:B------:R-:W2:Y:S01]  /*00c0*/  LDCU.64 UR8, c[0x0][0x390] ;  /* 0x00007200ff0877ac */ /* 0x000ea20008000a00 */
[----:B------:R-:W-:Y:S02]  /*00d0*/  VIMNMX.U32 R7, PT, PT, R4, UR6, !PT ;  /* 0x0000000604077c48 */ /* 0x000fe4000ffe0000 */
[----:B------:R-:W-:Y:S01]  /*00e0*/  SEL R6, RZ, 0x1, P0 ;  /* 0x00000001ff067807 */ /* 0x000fe20000000000 */
[----:B------:R-:W3:Y:S03]  /*00f0*/  LDCU.128 UR12, c[0x0][0x380] ;  /* 0x00007000ff0c77ac */ /* 0x000ee60008000c00 */
[----:B------:R-:W-:Y:S01]  /*0100*/  IADD3 R7, PT, PT, R7, -R4, -R6 ;  /* 0x8000000407077210 */ /* 0x000fe20007ffe806 */
[----:B0-----:R-:W0:Y:S02]  /*0110*/  MUFU.RCP R8, R8 ;  /* 0x0000000800087308 */ /* 0x001e240000001000 */
[----:B0-----:R-:W-:-:S06]  /*0120*/  VIADD R2, R8, 0xffffffe ;  /* 0x0ffffffe08027836 */ /* 0x001fcc0000000000 */
[----:B------:R0:W4:Y:S02]  /*0130*/  F2I.FTZ.U32.TRUNC.NTZ R3, R2 ;  /* 0x0000000200037305 */ /* 0x000124000021f000 */
[----:B0-----:R-:W-:Y:S01]  /*0140*/  HFMA2 R2, -RZ, RZ, 0, 0 ;  /* 0x00000000ff027431 */ /* 0x001fe200000001ff */
[----:B----4-:R-:W-:-:S05]  /*0150*/  IADD3 R9, PT, PT, RZ, -R3, RZ ;  /* 0x80000003ff097210 */ /* 0x010fca0007ffe0ff */
[----:B------:R-:W-:-:S04]  /*0160*/  IMAD R9, R9, R0, RZ ;  /* 0x0000000009097224 */ /* 0x000fc800078e02ff */
[----:B------:R-:W-:-:S06]  /*0170*/  IMAD.HI.U32 R8, R3, R9, R2 ;  /* 0x0000000903087227 */ /* 0x000fcc00078e0002 */
[----:B------:R-:W-:-:S04]  /*0180*/  IMAD.HI.U32 R3, R8, R7, RZ ;  /* 0x0000000708037227 */ /* 0x000fc800078e00ff */
[----:B------:R-:W-:-:S04]  /*0190*/  IMAD.MOV R2, RZ, RZ, -R3 ;  /* 0x000000ffff027224 */ /* 0x000fc800078e0a03 */
[----:B------:R-:W-:-:S05]  /*01a0*/  IMAD R7, R0, R2, R7 ;  /* 0x0000000200077224 */ /* 0x000fca00078e0207 */
[----:B------:R-:W-:-:S13]  /*01b0*/  ISETP.GE.U32.AND P0, PT, R7, R0, PT ;  /* 0x000000000700720c */ /* 0x000fda0003f06070 */
[----:B------:R-:W-:Y:S01]  /*01c0*/  @P0 IADD3 R7, PT, PT, R7, -R0, RZ ;  /* 0x8000000007070210 */ /* 0x000fe20007ffe0ff */
[----:B------:R-:W-:-:S03]  /*01d0*/  @P0 VIADD R3, R3, 0x1 ;  /* 0x0000000103030836 */ /* 0x000fc60000000000 */
[----:B------:R-:W-:-:S13]  /*01e0*/  ISETP.GE.U32.AND P1, PT, R7, R0, PT ;  /* 0x000000000700720c */ /* 0x000fda0003f26070 */
[----:B------:R-:W-:Y:S02]  /*01f0*/  @P1 IADD3 R3, PT, PT, R3, 0x1, RZ ;  /* 0x0000000103031810 */ /* 0x000fe40007ffe0ff */
[----:B------:R-:W-:-:S05]  /*0200*/  @!P2 LOP3.LUT R3, RZ, R0, RZ, 0x33, !PT ;  /* 0x00000000ff03a212 */ /* 0x000fca00078e33ff */
[----:B------:R-:W-:-:S05]  /*0210*/  IMAD.IADD R2, R6, 0x1, R3 ;  /* 0x0000000106027824 */ /* 0x000fca00078e0203 */
[C---:B------:R-:W-:Y:S02]  /*0220*/  LOP3.LUT R3, R2.reuse, 0x3, RZ, 0xc0, !PT ;  /* 0x0000000302037812 */ /* 0x040fe400078ec0ff */
[----:B------:R-:W-:Y:S02]  /*0230*/  ISETP.GE.U32.AND P0, PT, R2, 0x3, PT ;  /* 0x000000030200780c */ /* 0x000fe40003f06070 */
[----:B------:R-:W-:-:S13]  /*0240*/  ISETP.NE.AND P1, PT, R3, 0x3, PT ;  /* 0x000000030300780c */ /* 0x000fda0003f25270 */
[----:B-123--:R-:W-:Y:S05]  /*0250*/  @!P1 BRA `(.L_x_1) ;  /* 0x00000000004c9947 */ /* 0x00efea0003800000 */
[----:B------:R-:W-:-:S04]  /*0260*/  IADD3 R2, PT, PT, R2, 0x1, RZ ;  /* 0x0000000102027810 */ /* 0x000fc80007ffe0ff */
[----:B------:R-:W-:Y:S01]  /*0270*/  LOP3.LUT R4, R2, 0x3, RZ, 0xc0, !PT ;  /* 0x0000000302047812 */ /* 0x000fe200078ec0ff */
[----:B------:R-:W-:-:S04]  /*0280*/  IMAD.WIDE.U32 R2, R5, 0x4, RZ ;  /* 0x0000000405027825 */ /* 0x000fc800078e00ff */
[----:B------:R-:W-:Y:S02]  /*0290*/  IMAD R5, R4, R0, R5 ;  /* 0x0000000004057224 */ /* 0x000fe400078e0205 */
[----:B------:R-:W-:-:S07]  /*02a0*/  IMAD.MOV R4, RZ, RZ, -R4 ;  /* 0x000000ffff047224 */ /* 0x000fce00078e0a04 */
.L_x_2:
[C---:B------:R-:W-:Y:S02]  /*02b0*/  IADD3 R8, P2, PT, R2.reuse, UR8, RZ ;  /* 0x0000000802087c10 */ /* 0x040fe4000ff5e0ff */
[----:B------:R-:W-:Y:S02]  /*02c0*/  IADD3 R6, P1, PT, R2, UR14, RZ ;  /* 0x0000000e02067c10 */ /* 0x000fe4000ff3e0ff */
[C---:B------:R-:W-:Y:S02]  /*02d0*/  IADD3.X R9, PT, PT, R3.reuse, UR9, RZ, P2, !PT ;  /* 0x0000000903097c10 */ /* 0x040fe400097fe4ff */
[----:B------:R-:W-:-:S04]  /*02e0*/  IADD3.X R7, PT, PT, R3, UR15, RZ, P1, !PT ;  /* 0x0000000f03077c10 */ /* 0x000fc80008ffe4ff */
[----:B------:R-:W2:Y:S04]  /*02f0*/  LDG.E R9, desc[UR4][R8.64] ;  /* 0x0000000408097981 */ /* 0x000ea8000c1e1900 */
[----:B------:R-:W2:Y:S01]  /*0300*/  LDG.E R6, desc[UR4][R6.64] ;  /* 0x0000000406067981 */ /* 0x000ea2000c1e1900 */
[----:B0-----:R-:W-:-:S04]  /*0310*/  IADD3 R10, P1, PT, R2, UR12, RZ ;  /* 0x0000000c020a7c10 */ /* 0x001fc8000ff3e0ff */
[----:B------:R-:W-:Y:S01]  /*0320*/  IADD3.X R11, PT, PT, R3, UR13, RZ, P1, !PT ;  /* 0x0000000d030b7c10 */ /* 0x000fe20008ffe4ff */
[----:B------:R-:W-:-:S05]  /*0330*/  VIADD R4, R4, 0x1 ;  /* 0x0000000104047836 */ /* 0x000fca0000000000 */
[----:B------:R-:W-:Y:S01]  /*0340*/  ISETP.NE.AND P1, PT, R4, RZ, PT ;  /* 0x000000ff0400720c */ /* 0x000fe20003f25270 */
[----:B------:R-:W-:Y:S01]  /*0350*/  IMAD.WIDE.U32 R2, R0, 0x4, R2 ;  /* 0x0000000400027825 */ /* 0x000fe200078e0002 */
[----:B--2---:R-:W-:-:S05]  /*0360*/  IADD3 R13, PT, PT, R6, R9, RZ ;  /* 0x00000009060d7210 */ /* 0x004fca0007ffe0ff */
[----:B------:R0:W-:Y:S06]  /*0370*/  STG.E desc[UR4][R10.64], R13 ;  /* 0x0000000d0a007986 */ /* 0x0001ec000c101904 */
[----:B------:R-:W-:Y:S05]  /*0380*/  @P1 BRA `(.L_x_2) ;  /* 0xfffffffc00c81947 */ /* 0x000fea000383ffff */
.L_x_1:
[----:B------:R-:W-:Y:S05]  /*0390*/  BSYNC.RECONVERGENT B0 ;  /* 0x0000000000007941 */ /* 0x000fea0003800200 */
.L_x_0:
[----:B------:R-:W-:Y:S05]  /*03a0*/  @!P0 EXIT ;  /* 0x000000000000894d */ /* 0x000fea0003800000 */
.L_x_3:
[----:B------:R-:W0:Y:S08]  /*03b0*/  LDC.64 R6, c[0x0][0x388] ;  /* 0x0000e200ff067b82 */ /* 0x000e300000000a00 */
[----:B------:R-:W1:Y:S08]  /*03c0*/  LDC.64 R2, c[0x0][0x390] ;  /* 0x0000e400ff027b82 */ /* 0x000e700000000a00 */
[----:B--2---:R-:W2:Y:S01]  /*03d0*/  LDC.64 R8, c[0x0][0x380] ;  /* 0x0000e000ff087b82 */ /* 0x004ea20000000a00 */
[----:B0-----:R-:W-:-:S06]  /*03e0*/  IMAD.WIDE.U32 R10, R5, 0x4, R6 ;  /* 0x00000004050a7825 */ /* 0x001fcc00078e0006 */
[----:B------:R-:W3:Y:S01]  /*03f0*/  LDG.E R10, desc[UR4][R10.64] ;  /* 0x000000040a0a7981 */ /* 0x000ee2000c1e1900 */
[----:B-1----:R-:W-:-:S06]  /*0400*/  IMAD.WIDE.U32 R12, R5, 0x4, R2 ;  /* 0x00000004050c7825 */ /* 0x002fcc00078e0002 */
[----:B------:R-:W3:Y:S01]  /*0410*/  LDG.E R13, desc[UR4][R12.64] ;  /* 0x000000040c0d7981 */ /* 0x000ee2000c1e1900 */
[----:B------:R-:W-:Y:S01]  /*0420*/  IADD3 R19, PT, PT, R0, R5, RZ ;  /* 0x0000000500137210 */ /* 0x000fe20007ffe0ff */
[----:B--2---:R-:W-:-:S04]  /*0430*/  IMAD.WIDE.U32 R4, R5, 0x4, R8 ;  /* 0x0000000405047825 */ /* 0x004fc800078e0008 */
[----:B------:R-:W-:-:S04]  /*0440*/  IMAD.WIDE.U32 R14, R19, 0x4, R6 ;  /* 0x00000004130e7825 */ /* 0x000fc800078e0006 */
[----:B------:R-:W-:-:S04]  /*0450*/  IMAD.WIDE.U32 R16, R19, 0x4, R2 ;  /* 0x0000000413107825 */ /* 0x000fc800078e0002 */
[----:B---3--:R-:W-:-:S05]  /*0460*/  IMAD.IADD R21, R10, 0x1, R13 ;  /* 0x000000010a157824 */ /* 0x008fca00078e020d */
[----:B------:R0:W-:Y:S04]  /*0470*/  STG.E desc[UR4][R4.64], R21 ;  /* 0x0000001504007986 */ /* 0x0001e8000c101904 */
[----:B------:R-:W2:Y:S04]  /*0480*/  LDG.E R14, desc[UR4][R14.64] ;  /* 0x000000040e0e7981 */ /* 0x000ea8000c1e1900 */
[----:B------:R-:W2:Y:S01]  /*0490*/  LDG.E R17, desc[UR4][R16.64] ;  /* 0x0000000410117981 */ /* 0x000ea2000c1e1900 */
[C---:B------:R-:W-:Y:S01]  /*04a0*/  IADD3 R25, PT, PT, R19.reuse, R0, RZ ;  /* 0x0000000013197210 */ /* 0x040fe20007ffe0ff */
[----:B------:R-:W-:-:S04]  /*04b0*/  IMAD.WIDE.U32 R10, R19, 0x4, R8 ;  /* 0x00000004130a7825 */ /* 0x000fc800078e0008 */
[----:B------:R-:W-:-:S04]  /*04c0*/  IMAD.WIDE.U32 R12, R25, 0x4, R6 ;  /* 0x00000004190c7825 */ /* 0x000fc800078e0006 */
[----:B------:R-:W-:-:S04]  /*04d0*/  IMAD.WIDE.U32 R18, R25, 0x4, R2 ;  /* 0x0000000419127825 */ /* 0x000fc800078e0002 */
[----:B--2---:R-:W-:-:S05]  /*04e0*/  IMAD.IADD R23, R14, 0x1, R17 ;  /* 0x000000010e177824 */ /* 0x004fca00078e0211 */
[----:B------:R1:W-:Y:S04]  /*04f0*/  STG.E desc[UR4][R10.64], R23 ;  /* 0x000000170a007986 */ /* 0x0003e8000c101904 */
[----:B------:R-:W2:Y:S04]  /*0500*/  LDG.E R12, desc[UR4][R12.64] ;  /* 0x000000040c0c7981 */ /* 0x000ea8000c1e1900 */
[----:B------:R-:W2:Y:S01]  /*0510*/  LDG.E R19, desc[UR4][R18.64] ;  /* 0x0000000412137981 */ /* 0x000ea2000c1e1900 */
[C---:B0-----:R-:W-:Y:S01]  /*0520*/  IADD3 R5, PT, PT, R25.reuse, R0, RZ ;  /* 0x0000000019057210 */ /* 0x041fe20007ffe0ff */
[----:B------:R-:W-:-:S04]  /*0530*/  IMAD.WIDE.U32 R14, R25, 0x4, R8 ;  /* 0x00000004190e7825 */ /* 0x000fc800078e0008 */
[----:B------:R-:W-:-:S04]  /*0540*/  IMAD.WIDE.U32 R6, R5, 0x4, R6 ;  /* 0x0000000405067825 */ /* 0x000fc800078e0006 */
[----:B------:R-:W-:-:S04]  /*0550*/  IMAD.WIDE.U32 R2, R5, 0x4, R2 ;  /* 0x0000000405027825 */ /* 0x000fc800078e0002 */
[----:B--2---:R-:W-:-:S05]  /*0560*/  IMAD.IADD R17, R12, 0x1, R19 ;  /* 0x000000010c117824 */ /* 0x004fca00078e0213 */
[----:B------:R2:W-:Y:S04]  /*0570*/  STG.E desc[UR4][R14.64], R17 ;  /* 0x000000110e007986 */ /* 0x0005e8000c101904 */
[----:B------:R-:W1:Y:S04]  /*0580*/  LDG.E R6, desc[UR4][R6.64] ;  /* 0x0000000406067981 */ /* 0x000e68000c1e1900 */
[----:B------:R-:W1:Y:S01]  /*0590*/  LDG.E R3, desc[UR4][R2.64] ;  /* 0x0000000402037981 */ /* 0x000e62000c1e1900 */
[----:B------:R-:W-:-:S04]  /*05a0*/  IMAD.WIDE.U32 R8, R5, 0x4, R8 ;  /* 0x0000000405087825 */ /* 0x000fc800078e0008 */
[----:B------:R-:W-:-:S05]  /*05b0*/  IMAD.IADD R5, R5, 0x1, R0 ;  /* 0x0000000105057824 */ /* 0x000fca00078e0200 */
[----:B------:R-:W-:Y:S02]  /*05c0*/  ISETP.GE.AND P0, PT, R5, UR6, PT ;  /* 0x0000000605007c0c */ /* 0x000fe4000bf06270 */
[----:B-1----:R-:W-:-:S05]  /*05d0*/  IADD3 R11, PT, PT, R6, R3, RZ ;  /* 0x00000003060b7210 */ /* 0x002fca0007ffe0ff */
[----:B------:R2:W-:Y:S06]  /*05e0*/  STG.E desc[UR4][R8.64], R11 ;  /* 0x0000000b08007986 */ /* 0x0005ec000c101904 */
[----:B------:R-:W-:Y:S05]  /*05f0*/  @!P0 BRA `(.L_x_3) ;  /* 0xfffffffc006c8947 */ /* 0x000fea000383ffff */
[----:B------:R-:W-:Y:S05]  /*0600*/  EXIT ;  /* 0x000000000000794d */ /* 0x000fea0003800000 */
.L_x_4:
[----:B------:R-:W-:-:S00]  /*0610*/  BRA `(.L_x_4) ;  /* 0xfffffffc00fc7947 */ /* 0x000fc0000383ffff */
[----:B------:R-:W-:-:S00]  /*0620*/  NOP ;  /* 0x0000000000007918 */ /* 0x000fc00000000000 */
        /* <DEDUP_REMOVED lines=13> */
.L_x_5:


//--------------------- .nv.shared.reserved.0     --------------------------
	.section	.nv.shared.reserved.0,"aw",@nobits
	.weak		__nv_reservedSMEM_offset_0_alias
	.size		__nv_reservedSMEM_offset_0_alias, 0, 64
	.other		__nv_reservedSMEM_offset_0_alias,@"STO_CUDA_RESERVED_SHARED STV_DEFAULT"
__nv_reservedSMEM_offset_0_alias:
	.zero		0
	.zero		64


//--------------------- .nv.constant0._Z11add_vectorsPiS_S_i --------------------------
	.section	.nv.constant0._Z11add_vectorsPiS_S_i,"a",@progbits
	.sectionflags	@""
	.align	4
.nv.constant0._Z11add_vectorsPiS_S_i:
	.zero		924


//--------------------- SYMBOLS --------------------------

	.type		.nv.reservedSmem.offset0,@object
	.size		.nv.reservedSmem.offset0,0x4
